	.headerflags	@"EF_CUDA_TEXMODE_UNIFIED EF_CUDA_64BIT_ADDRESS EF_CUDA_ACCELERATORS EF_CUDA_SM90 EF_CUDA_VIRTUAL_SM(EF_CUDA_SM90)"
	.elftype	@"ET_EXEC"


//--------------------- .nv.info                  --------------------------
	.section	.nv.info,"",@"SHT_CUDA_INFO"
	.align	4


	//----- nvinfo : EIATTR_REGCOUNT
	.align		4
        /*0000*/ 	.byte	0x04, 0x2f
        /*0002*/ 	.short	(.L_1 - .L_0)
	.align		4
.L_0:
        /*0004*/ 	.word	index@(triton_poi_fused__unsafe_index_add_mul_sub_3)
        /*0008*/ 	.word	0x0000001c


	//----- nvinfo : EIATTR_MIN_STACK_SIZE
	.align		4
.L_1:
        /*000c*/ 	.byte	0x04, 0x12
        /*000e*/ 	.short	(.L_3 - .L_2)
	.align		4
.L_2:
        /*0010*/ 	.word	index@(triton_poi_fused__unsafe_index_add_mul_sub_3)
        /*0014*/ 	.word	0x00000000


	//----- nvinfo : EIATTR_FRAME_SIZE
	.align		4
.L_3:
        /*0018*/ 	.byte	0x04, 0x11
        /*001a*/ 	.short	(.L_5 - .L_4)
	.align		4
.L_4:
        /*001c*/ 	.word	index@(triton_poi_fused__unsafe_index_add_mul_sub_3)
        /*0020*/ 	.word	0x00000000


	//----- nvinfo : EIATTR_MIN_STACK_SIZE
	.align		4
.L_5:
        /*0024*/ 	.byte	0x04, 0x12
        /*0026*/ 	.short	(.L_7 - .L_6)
	.align		4
.L_6:
        /*0028*/ 	.word	index@(triton_poi_fused__unsafe_index_add_mul_sub_3)
        /*002c*/ 	.word	0x00000000
.L_7:


//--------------------- .nv.info.triton_poi_fused__unsafe_index_add_mul_sub_3 --------------------------
	.section	.nv.info.triton_poi_fused__unsafe_index_add_mul_sub_3,"",@"SHT_CUDA_INFO"
	.sectionflags	@""
	.align	4


	//----- nvinfo : EIATTR_CUDA_API_VERSION
	.align		4
        /*0000*/ 	.byte	0x04, 0x37
        /*0002*/ 	.short	(.L_9 - .L_8)
.L_8:
        /*0004*/ 	.word	0x0000007c


	//----- nvinfo : EIATTR_KPARAM_INFO
	.align		4
.L_9:
        /*0008*/ 	.byte	0x04, 0x17
        /*000a*/ 	.short	(.L_11 - .L_10)
.L_10:
        /*000c*/ 	.word	0x00000000
        /*0010*/ 	.short	0x0006
        /*0012*/ 	.short	0x0030
        /*0014*/ 	.byte	0x00, 0xf0, 0x11, 0x00


	//----- nvinfo : EIATTR_KPARAM_INFO
	.align		4
.L_11:
        /*0018*/ 	.byte	0x04, 0x17
        /*001a*/ 	.short	(.L_13 - .L_12)
.L_12:
        /*001c*/ 	.word	0x00000000
        /*0020*/ 	.short	0x0005
        /*0022*/ 	.short	0x0028
        /*0024*/ 	.byte	0x00, 0xf4, 0x21, 0x00


	//----- nvinfo : EIATTR_KPARAM_INFO
	.align		4
.L_13:
        /*0028*/ 	.byte	0x04, 0x17
        /*002a*/ 	.short	(.L_15 - .L_14)
.L_14:
        /*002c*/ 	.word	0x00000000
        /*0030*/ 	.short	0x0004
        /*0032*/ 	.short	0x0020
        /*0034*/ 	.byte	0x00, 0xf4, 0x21, 0x00


	//----- nvinfo : EIATTR_KPARAM_INFO
	.align		4
.L_15:
        /*0038*/ 	.byte	0x04, 0x17
        /*003a*/ 	.short	(.L_17 - .L_16)
.L_16:
        /*003c*/ 	.word	0x00000000
        /*0040*/ 	.short	0x0003
        /*0042*/ 	.short	0x0018
        /*0044*/ 	.byte	0x00, 0xf4, 0x21, 0x00


	//----- nvinfo : EIATTR_KPARAM_INFO
	.align		4
.L_17:
        /*0048*/ 	.byte	0x04, 0x17
        /*004a*/ 	.short	(.L_19 - .L_18)
.L_18:
        /*004c*/ 	.word	0x00000000
        /*0050*/ 	.short	0x0002
        /*0052*/ 	.short	0x0010
        /*0054*/ 	.byte	0x00, 0xf4, 0x21, 0x00


	//----- nvinfo : EIATTR_KPARAM_INFO
	.align		4
.L_19:
        /*0058*/ 	.byte	0x04, 0x17
        /*005a*/ 	.short	(.L_21 - .L_20)
.L_20:
        /*005c*/ 	.word	0x00000000
        /*0060*/ 	.short	0x0001
        /*0062*/ 	.short	0x0008
        /*0064*/ 	.byte	0x00, 0xf4, 0x21, 0x00


	//----- nvinfo : EIATTR_KPARAM_INFO
	.align		4
.L_21:
        /*0068*/ 	.byte	0x04, 0x17
        /*006a*/ 	.short	(.L_23 - .L_22)
.L_22:
        /*006c*/ 	.word	0x00000000
        /*0070*/ 	.short	0x0000
        /*0072*/ 	.short	0x0000
        /*0074*/ 	.byte	0x00, 0xf4, 0x21, 0x00


	//----- nvinfo : EIATTR_SPARSE_MMA_MASK
	.align		4
.L_23:
        /*0078*/ 	.byte	0x03, 0x50
        /*007a*/ 	.short	0x0000


	//----- nvinfo : EIATTR_MAXREG_COUNT
	.align		4
        /*007c*/ 	.byte	0x03, 0x1b
        /*007e*/ 	.short	0x00ff


	//----- nvinfo : EIATTR_EXIT_INSTR_OFFSETS
	.align		4
        /*0080*/ 	.byte	0x04, 0x1c
        /*0082*/ 	.short	(.L_25 - .L_24)


	//   ....[0]....
.L_24:
        /*0084*/ 	.word	0x00000560


	//   ....[1]....
        /*0088*/ 	.word	0x00000580


	//----- nvinfo : EIATTR_REQNTID
	.align		4
.L_25:
        /*008c*/ 	.byte	0x04, 0x10
        /*008e*/ 	.short	(.L_27 - .L_26)
.L_26:
        /*0090*/ 	.word	0x00000020
        /*0094*/ 	.word	0x00000001
        /*0098*/ 	.word	0x00000001


	//----- nvinfo : EIATTR_CBANK_PARAM_SIZE
	.align		4
.L_27:
        /*009c*/ 	.byte	0x03, 0x19
        /*009e*/ 	.short	0x0034


	//----- nvinfo : EIATTR_PARAM_CBANK
	.align		4
        /*00a0*/ 	.byte	0x04, 0x0a
        /*00a2*/ 	.short	(.L_29 - .L_28)
	.align		4
.L_28:
        /*00a4*/ 	.word	index@(.nv.constant0.triton_poi_fused__unsafe_index_add_mul_sub_3)
        /*00a8*/ 	.short	0x0210
        /*00aa*/ 	.short	0x0034


	//----- nvinfo : EIATTR_SW_WAR
	.align		4
.L_29:
        /*00ac*/ 	.byte	0x04, 0x36
        /*00ae*/ 	.short	(.L_31 - .L_30)
.L_30:
        /*00b0*/ 	.word	0x00000008
.L_31:


//--------------------- .nv.callgraph             --------------------------
	.section	.nv.callgraph,"",@"SHT_CUDA_CALLGRAPH"
	.align	4
	.sectionentsize	8
	.align		4
        /*0000*/ 	.word	0x00000000
	.align		4
        /*0004*/ 	.word	0xffffffff
	.align		4
        /*0008*/ 	.word	0x00000000
	.align		4
        /*000c*/ 	.word	0xfffffffe
	.align		4
        /*0010*/ 	.word	0x00000000
	.align		4
        /*0014*/ 	.word	0xfffffffd
	.align		4
        /*0018*/ 	.word	0x00000000
	.align		4
        /*001c*/ 	.word	0xfffffffc


//--------------------- .text.triton_poi_fused__unsafe_index_add_mul_sub_3 --------------------------
	.section	.text.triton_poi_fused__unsafe_index_add_mul_sub_3,"ax",@progbits
	.align	128
        .global         triton_poi_fused__unsafe_index_add_mul_sub_3
        .type           triton_poi_fused__unsafe_index_add_mul_sub_3,@function
        .size           triton_poi_fused__unsafe_index_add_mul_sub_3,(.L_x_1 - triton_poi_fused__unsafe_index_add_mul_sub_3)
        .other          triton_poi_fused__unsafe_index_add_mul_sub_3,@"STO_CUDA_ENTRY STV_DEFAULT"
triton_poi_fused__unsafe_index_add_mul_sub_3:
.text.triton_poi_fused__unsafe_index_add_mul_sub_3:
[----:B------:R-:W0:Y:S02]  /*0000*/  LDC R1, c[0x0][0x28] ;  /* 0x00000a00ff017b82 */ /* 0x000e240000000800 */
[----:B------:R-:W1:Y:S01]  /*0010*/  S2R R0, SR_TID.X ;  /* 0x0000000000007919 */ /* 0x000e620000002100 */
[----:B------:R-:W2:Y:S01]  /*0020*/  LDC.64 R2, c[0x0][0x210] ;  /* 0x00008400ff027b82 */ /* 0x000ea20000000a00 */
[----:B------:R-:W-:Y:S01]  /*0030*/  CS2R R12, SRZ ;  /* 0x00000000000c7805 */ /* 0x000fe2000001ff00 */
[----:B------:R-:W-:Y:S01]  /*0040*/  ULDC.64 UR4, c[0x0][0x208] ;  /* 0x0000820000047ab9 */ /* 0x000fe20000000a00 */
[----:B------:R-:W3:Y:S05]  /*0050*/  S2R R21, SR_CTAID.X ;  /* 0x0000000000157919 */ /* 0x000eea0000002500 */
[----:B------:R-:W4:Y:S08]  /*0060*/  LDC.64 R14, c[0x0][0x218] ;  /* 0x00008600ff0e7b82 */ /* 0x000f300000000a00 */
[----:B------:R-:W5:Y:S01]  /*0070*/  LDC.64 R16, c[0x0][0x228] ;  /* 0x00008a00ff107b82 */ /* 0x000f620000000a00 */
[----:B------:R-:W-:-:S02]  /*0080*/  CS2R R8, SRZ ;  /* 0x0000000000087805 */ /* 0x000fc4000001ff00 */
[----:B------:R-:W-:Y:S01]  /*0090*/  CS2R R10, SRZ ;  /* 0x00000000000a7805 */ /* 0x000fe2000001ff00 */
[----:B------:R-:W-:Y:S01]  /*00a0*/  ULDC.64 UR6, c[0x0][0x220] ;  /* 0x0000880000067ab9 */ /* 0x000fe20000000a00 */
[----:B-1----:R-:W-:-:S05]  /*00b0*/  IMAD.SHL.U32 R0, R0, 0x2, RZ ;  /* 0x0000000200007824 */ /* 0x002fca00078e00ff */
[----:B------:R-:W-:-:S05]  /*00c0*/  LOP3.LUT R0, R0, 0x3e, RZ, 0xc0, !PT ;  /* 0x0000003e00007812 */ /* 0x000fca00078ec0ff */
[----:B---3--:R-:W-:-:S05]  /*00d0*/  IMAD R0, R21, 0x40, R0 ;  /* 0x0000004015007824 */ /* 0x008fca00078e0200 */
[----:B------:R-:W-:Y:S02]  /*00e0*/  SHF.R.S32.HI R5, RZ, 0x1f, R0 ;  /* 0x0000001fff057819 */ /* 0x000fe40000011400 */
[----:B------:R-:W-:Y:S02]  /*00f0*/  ISETP.GE.AND P0, PT, R0, 0x40, PT ;  /* 0x000000400000780c */ /* 0x000fe40003f06270 */
[----:B------:R-:W-:-:S04]  /*0100*/  LEA.HI R5, R5, R0, RZ, 0x2 ;  /* 0x0000000005057211 */ /* 0x000fc800078f10ff */
[----:B------:R-:W-:Y:S02]  /*0110*/  SHF.R.S32.HI R4, RZ, 0x2, R5 ;  /* 0x00000002ff047819 */ /* 0x000fe40000011405 */
[----:B------:R-:W-:Y:S02]  /*0120*/  LOP3.LUT R5, R5, 0xfffffffc, RZ, 0xc0, !PT ;  /* 0xfffffffc05057812 */ /* 0x000fe400078ec0ff */
[----:B------:R-:W-:-:S04]  /*0130*/  LEA.HI R6, R4, R4, RZ, 0x2 ;  /* 0x0000000404067211 */ /* 0x000fc800078f10ff */
[----:B------:R-:W-:-:S05]  /*0140*/  LOP3.LUT R7, R6, 0xfffffffc, RZ, 0xc0, !PT ;  /* 0xfffffffc06077812 */ /* 0x000fca00078ec0ff */
[----:B------:R-:W-:-:S04]  /*0150*/  IMAD.IADD R7, R4, 0x1, -R7 ;  /* 0x0000000104077824 */ /* 0x000fc800078e0a07 */
[----:B--2---:R-:W-:-:S05]  /*0160*/  IMAD.WIDE R2, R7, 0x8, R2 ;  /* 0x0000000807027825 */ /* 0x004fca00078e0202 */
[----:B------:R-:W2:Y:S01]  /*0170*/  @!P0 LDG.E.EL.64 R12, desc[UR4][R2.64] ;  /* 0x00000004020c8981 */ /* 0x000ea2000c2e1b00 */
[----:B------:R-:W-:-:S04]  /*0180*/  IMAD.IADD R19, R0, 0x1, -R5 ;  /* 0x0000000100137824 */ /* 0x000fc800078e0a05 */
[----:B----4-:R-:W-:Y:S01]  /*0190*/  IMAD.WIDE R14, R19, 0x8, R14 ;  /* 0x00000008130e7825 */ /* 0x010fe200078e020e */
[----:B------:R-:W-:-:S04]  /*01a0*/  CS2R R4, SRZ ;  /* 0x0000000000047805 */ /* 0x000fc8000001ff00 */
[----:B------:R-:W3:Y:S01]  /*01b0*/  @!P0 LDG.E.EL.128 R8, desc[UR4][R14.64] ;  /* 0x000000040e088981 */ /* 0x000ee2000c2e1d00 */
[----:B------:R-:W-:Y:S01]  /*01c0*/  CS2R R6, SRZ ;  /* 0x0000000000067805 */ /* 0x000fe2000001ff00 */
[----:B-----5:R-:W-:-:S05]  /*01d0*/  IMAD.WIDE R16, R19, 0x8, R16 ;  /* 0x0000000813107825 */ /* 0x020fca00078e0210 */
[----:B------:R1:W4:Y:S01]  /*01e0*/  @!P0 LDG.E.EL.128 R4, desc[UR4][R16.64] ;  /* 0x0000000410048981 */ /* 0x000322000c2e1d00 */
[----:B------:R-:W-:Y:S01]  /*01f0*/  SHF.R.S32.HI R21, RZ, 0x19, R21 ;  /* 0x00000019ff157819 */ /* 0x000fe20000011415 */
[----:B-1----:R-:W-:Y:S01]  /*0200*/  IMAD.MOV.U32 R17, RZ, RZ, RZ ;  /* 0x000000ffff117224 */ /* 0x002fe200078e00ff */
[----:B--2---:R-:W-:-:S04]  /*0210*/  SHF.R.U32.HI R18, RZ, 0x1d, R13 ;  /* 0x0000001dff127819 */ /* 0x004fc8000001160d */
[----:B------:R-:W-:-:S04]  /*0220*/  LOP3.LUT R3, R18, 0x4, RZ, 0xc0, !PT ;  /* 0x0000000412037812 */ /* 0x000fc800078ec0ff */
[----:B------:R-:W-:Y:S02]  /*0230*/  IADD3 R18, P1, R12, R3, RZ ;  /* 0x000000030c127210 */ /* 0x000fe40007f3e0ff */
[C---:B---3--:R-:W-:Y:S01]  /*0240*/  LEA R23, P2, R8.reuse, UR6, 0x2 ;  /* 0x0000000608177c11 */ /* 0x048fe2000f8410ff */
[----:B------:R-:W1:Y:S02]  /*0250*/  LDC.64 R2, c[0x0][0x230] ;  /* 0x00008c00ff027b82 */ /* 0x000e640000000a00 */
[----:B------:R-:W-:Y:S01]  /*0260*/  IMAD.X R25, RZ, RZ, R13, P1 ;  /* 0x000000ffff197224 */ /* 0x000fe200008e060d */
[--C-:B------:R-:W-:Y:S02]  /*0270*/  SHF.R.U32.HI R13, RZ, 0x1b, R9.reuse ;  /* 0x0000001bff0d7819 */ /* 0x100fe40000011609 */
[----:B------:R-:W-:Y:S02]  /*0280*/  LEA.HI.X R15, R8, UR7, R9, 0x2, P2 ;  /* 0x00000007080f7c11 */ /* 0x000fe400090f1409 */
[----:B------:R-:W-:-:S02]  /*0290*/  SHF.R.U32.HI R9, RZ, 0x1b, R11 ;  /* 0x0000001bff097819 */ /* 0x000fc4000001160b */
[C---:B------:R-:W-:Y:S01]  /*02a0*/  SHF.L.U64.HI R25, R18.reuse, 0x4, R25 ;  /* 0x0000000412197819 */ /* 0x040fe20000010219 */
[----:B------:R-:W-:Y:S01]  /*02b0*/  IMAD.SHL.U32 R18, R18, 0x10, RZ ;  /* 0x0000001012127824 */ /* 0x000fe200078e00ff */
[----:B------:R-:W-:Y:S02]  /*02c0*/  LEA R12, P1, R10, UR6, 0x2 ;  /* 0x000000060a0c7c11 */ /* 0x000fe4000f8210ff */
[----:B------:R-:W-:Y:S02]  /*02d0*/  LOP3.LUT R8, R13, 0x10, RZ, 0xc0, !PT ;  /* 0x000000100d087812 */ /* 0x000fe400078ec0ff */
[----:B------:R-:W-:Y:S02]  /*02e0*/  LOP3.LUT R9, R9, 0x10, RZ, 0xc0, !PT ;  /* 0x0000001009097812 */ /* 0x000fe400078ec0ff */
[----:B----4-:R-:W-:Y:S02]  /*02f0*/  LEA R13, P5, R4, UR6, 0x2 ;  /* 0x00000006040d7c11 */ /* 0x010fe4000f8a10ff */
[----:B------:R-:W-:-:S02]  /*0300*/  LEA.HI.X R16, R10, UR7, R11, 0x2, P1 ;  /* 0x000000070a107c11 */ /* 0x000fc400088f140b */
[----:B------:R-:W-:Y:S02]  /*0310*/  IADD3 R10, P2, P1, R18, R12, R9 ;  /* 0x0000000c120a7210 */ /* 0x000fe4000795e009 */
[----:B------:R-:W-:Y:S01]  /*0320*/  SGXT R9, R21, 0x1 ;  /* 0x000000011509781a */ /* 0x000fe20000000200 */
[----:B-1----:R-:W-:Y:S01]  /*0330*/  IMAD.WIDE R2, R19, 0x4, R2 ;  /* 0x0000000413027825 */ /* 0x002fe200078e0202 */
[----:B------:R-:W-:Y:S02]  /*0340*/  LEA R11, P6, R6, UR6, 0x2 ;  /* 0x00000006060b7c11 */ /* 0x000fe4000f8c10ff */
[--C-:B------:R-:W-:Y:S02]  /*0350*/  SHF.R.U32.HI R12, RZ, 0x1b, R5.reuse ;  /* 0x0000001bff0c7819 */ /* 0x100fe40000011605 */
[----:B------:R-:W-:Y:S02]  /*0360*/  LEA.HI.X R14, R4, UR7, R5, 0x2, P5 ;  /* 0x00000007040e7c11 */ /* 0x000fe4000a8f1405 */
[----:B------:R-:W-:-:S02]  /*0370*/  SHF.R.U32.HI R5, RZ, 0x1b, R7 ;  /* 0x0000001bff057819 */ /* 0x000fc40000011607 */
[----:B------:R-:W-:Y:S02]  /*0380*/  IADD3 R8, P3, P4, R18, R23, R8 ;  /* 0x0000001712087210 */ /* 0x000fe40007c7e008 */
[----:B------:R-:W-:Y:S02]  /*0390*/  LEA.HI.X R7, R6, UR7, R7, 0x2, P6 ;  /* 0x0000000706077c11 */ /* 0x000fe4000b0f1407 */
[----:B------:R-:W-:Y:S02]  /*03a0*/  LEA.HI R4, R9, R0, RZ, 0x4 ;  /* 0x0000000009047211 */ /* 0x000fe400078f20ff */
[----:B------:R-:W-:Y:S02]  /*03b0*/  LOP3.LUT R12, R12, 0x10, RZ, 0xc0, !PT ;  /* 0x000000100c0c7812 */ /* 0x000fe400078ec0ff */
[----:B------:R-:W-:Y:S02]  /*03c0*/  LOP3.LUT R6, R5, 0x10, RZ, 0xc0, !PT ;  /* 0x0000001005067812 */ /* 0x000fe400078ec0ff */
[----:B------:R-:W-:-:S02]  /*03d0*/  IADD3.X R9, R25, R15, RZ, P3, P4 ;  /* 0x0000000f19097210 */ /* 0x000fc40001fe84ff */
[----:B------:R-:W-:Y:S02]  /*03e0*/  LOP3.LUT R15, R4, 0xfffffff0, RZ, 0xc0, !PT ;  /* 0xfffffff0040f7812 */ /* 0x000fe400078ec0ff */
[C---:B------:R-:W-:Y:S02]  /*03f0*/  IADD3 R4, P3, P4, R18.reuse, R13, R12 ;  /* 0x0000000d12047210 */ /* 0x040fe40007c7e00c */
[----:B------:R-:W-:Y:S01]  /*0400*/  IADD3 R6, P5, P6, R18, R11, R6 ;  /* 0x0000000b12067210 */ /* 0x000fe20007ebe006 */
[----:B------:R-:W-:Y:S01]  /*0410*/  IMAD.WIDE R8, R15, 0x4, R8 ;  /* 0x000000040f087825 */ /* 0x000fe200078e0208 */
[C---:B------:R-:W-:Y:S02]  /*0420*/  IADD3.X R11, R25.reuse, R16, RZ, P2, P1 ;  /* 0x00000010190b7210 */ /* 0x040fe400017e24ff */
[C---:B------:R-:W-:Y:S02]  /*0430*/  IADD3.X R5, R25.reuse, R14, RZ, P3, P4 ;  /* 0x0000000e19057210 */ /* 0x040fe40001fe84ff */
[----:B------:R-:W-:Y:S01]  /*0440*/  IADD3.X R7, R25, R7, RZ, P5, P6 ;  /* 0x0000000719077210 */ /* 0x000fe20002fec4ff */
[----:B------:R-:W-:Y:S01]  /*0450*/  IMAD.MOV.U32 R16, RZ, RZ, RZ ;  /* 0x000000ffff107224 */ /* 0x000fe200078e00ff */
[----:B------:R-:W-:Y:S01]  /*0460*/  CS2R R18, SRZ ;  /* 0x0000000000127805 */ /* 0x000fe2000001ff00 */
[C---:B------:R-:W-:Y:S01]  /*0470*/  IMAD.WIDE R10, R15.reuse, 0x4, R10 ;  /* 0x000000040f0a7825 */ /* 0x040fe200078e020a */
[----:B------:R-:W2:Y:S03]  /*0480*/  @!P0 LDG.E.EL R17, desc[UR4][R8.64] ;  /* 0x0000000408118981 */ /* 0x000ea6000c2e1900 */
[C---:B------:R-:W-:Y:S01]  /*0490*/  IMAD.WIDE R12, R15.reuse, 0x4, R4 ;  /* 0x000000040f0c7825 */ /* 0x040fe200078e0204 */
[----:B------:R-:W3:Y:S01]  /*04a0*/  @!P0 LDG.E.EL R16, desc[UR4][R10.64] ;  /* 0x000000040a108981 */ /* 0x000ee2000c2e1900 */
[----:B------:R-:W1:Y:S02]  /*04b0*/  LDC.64 R4, c[0x0][0x238] ;  /* 0x00008e00ff047b82 */ /* 0x000e640000000a00 */
[----:B------:R-:W-:Y:S01]  /*04c0*/  IMAD.WIDE R6, R15, 0x4, R6 ;  /* 0x000000040f067825 */ /* 0x000fe200078e0206 */
[----:B------:R-:W-:Y:S01]  /*04d0*/  CS2R R14, SRZ ;  /* 0x00000000000e7805 */ /* 0x000fe2000001ff00 */
[----:B------:R-:W2:Y:S04]  /*04e0*/  @!P0 LDG.E.EL R18, desc[UR4][R12.64] ;  /* 0x000000040c128981 */ /* 0x000ea8000c2e1900 */
[----:B------:R-:W3:Y:S04]  /*04f0*/  @!P0 LDG.E.EL R19, desc[UR4][R6.64] ;  /* 0x0000000406138981 */ /* 0x000ee8000c2e1900 */
[----:B------:R-:W4:Y:S01]  /*0500*/  @!P0 LDG.E.EL.64 R14, desc[UR4][R2.64] ;  /* 0x00000004020e8981 */ /* 0x000f22000c2e1b00 */
[----:B-1----:R-:W-:-:S04]  /*0510*/  IMAD.WIDE R4, R0, 0x4, R4 ;  /* 0x0000000400047825 */ /* 0x002fc800078e0204 */
[----:B--2---:R-:W-:Y:S01]  /*0520*/  FADD R18, R18, -R17 ;  /* 0x8000001112127221 */ /* 0x004fe20000000000 */
[----:B---3--:R-:W-:-:S03]  /*0530*/  FADD R19, R19, -R16 ;  /* 0x8000001013137221 */ /* 0x008fc60000000000 */
[----:B----4-:R-:W-:Y:S01]  /*0540*/  FFMA R14, R18, R14, R17 ;  /* 0x0000000e120e7223 */ /* 0x010fe20000000011 */
[----:B------:R-:W-:Y:S01]  /*0550*/  FFMA R15, R19, R15, R16 ;  /* 0x0000000f130f7223 */ /* 0x000fe20000000010 */
[----:B------:R-:W-:Y:S06]  /*0560*/  @P0 EXIT ;  /* 0x000000000000094d */ /* 0x000fec0003800000 */
[----:B------:R-:W-:Y:S01]  /*0570*/  STG.E.64 desc[UR4][R4.64], R14 ;  /* 0x0000000e04007986 */ /* 0x000fe2000c101b04 */
[----:B------:R-:W-:Y:S05]  /*0580*/  EXIT ;  /* 0x000000000000794d */ /* 0x000fea0003800000 */
.L_x_0:
[----:B------:R-:W-:-:S00]  /*0590*/  BRA `(.L_x_0) ;  /* 0xfffffffc00fc7947 */ /* 0x000fc0000383ffff */
[----:B------:R-:W-:-:S00]  /*05a0*/  NOP ;  /* 0x0000000000007918 */ /* 0x000fc00000000000 */
        /* <DEDUP_REMOVED lines=13> */
.L_x_1:


//--------------------- .nv.constant0.triton_poi_fused__unsafe_index_add_mul_sub_3 --------------------------
	.section	.nv.constant0.triton_poi_fused__unsafe_index_add_mul_sub_3,"a",@progbits
	.sectionflags	@""
	.align	4
.nv.constant0.triton_poi_fused__unsafe_index_add_mul_sub_3:
	.zero		580
